//
// Generated by NVIDIA NVVM Compiler
//
// Compiler Build ID: CL-36424714
// Cuda compilation tools, release 13.0, V13.0.88
// Based on NVVM 20.0.0
//

.version 9.0
.target sm_100
.address_size 64

	// .globl	_Z6reducePfS_ii

.visible .entry _Z6reducePfS_ii(
	.param .u64 .ptr .align 1 _Z6reducePfS_ii_param_0,
	.param .u64 .ptr .align 1 _Z6reducePfS_ii_param_1,
	.param .u32 _Z6reducePfS_ii_param_2,
	.param .u32 _Z6reducePfS_ii_param_3
)
{
	.reg .pred 	%p<8>;
	.reg .b32 	%r<28>;
	.reg .b32 	%f<7>;
	.reg .b64 	%rd<11>;

	ld.param.u64 	%rd2, [_Z6reducePfS_ii_param_0];
	ld.param.u64 	%rd3, [_Z6reducePfS_ii_param_1];
	ld.param.u32 	%r4, [_Z6reducePfS_ii_param_2];
	ld.param.u32 	%r5, [_Z6reducePfS_ii_param_3];
	mov.u32 	%r6, %ctaid.z;
	mov.u32 	%r7, %nctaid.x;
	mov.u32 	%r8, %nctaid.y;
	mov.u32 	%r9, %ctaid.y;
	mov.u32 	%r10, %ctaid.x;
	mad.lo.s32 	%r11, %r6, %r8, %r9;
	mad.lo.s32 	%r12, %r11, %r7, %r10;
	mov.u32 	%r13, %tid.z;
	mov.u32 	%r14, %ntid.x;
	mov.u32 	%r15, %ntid.y;
	mov.u32 	%r16, %tid.y;
	mov.u32 	%r17, %tid.x;
	mov.u32 	%r18, %ntid.z;
	mad.lo.s32 	%r19, %r12, %r18, %r13;
	mad.lo.s32 	%r20, %r19, %r15, %r16;
	mad.lo.s32 	%r1, %r20, %r14, %r17;
	setp.ge.s32 	%p1, %r1, %r4;
	@%p1 bra 	$L__BB0_8;
	cvta.to.global.u64 	%rd4, %rd2;
	setp.lt.s32 	%p2, %r5, 2;
	mul.wide.s32 	%rd5, %r1, 4;
	add.s64 	%rd1, %rd4, %rd5;
	@%p2 bra 	$L__BB0_6;
	mov.b32 	%r27, 1;
$L__BB0_3:
	shl.b32 	%r3, %r27, 1;
	add.s32 	%r22, %r3, -1;
	and.b32  	%r23, %r22, %r1;
	setp.ne.s32 	%p3, %r23, 0;
	add.s32 	%r24, %r27, %r1;
	setp.ge.s32 	%p4, %r24, %r4;
	or.pred  	%p5, %p3, %p4;
	@%p5 bra 	$L__BB0_5;
	mul.wide.s32 	%rd6, %r27, 4;
	add.s64 	%rd7, %rd1, %rd6;
	ld.global.f32 	%f1, [%rd7];
	ld.global.f32 	%f2, [%rd1];
	add.f32 	%f3, %f1, %f2;
	st.global.f32 	[%rd1], %f3;
	bar.sync 	0;
$L__BB0_5:
	setp.lt.s32 	%p6, %r3, %r5;
	mov.u32 	%r27, %r3;
	@%p6 bra 	$L__BB0_3;
$L__BB0_6:
	rem.s32 	%r25, %r1, %r5;
	setp.ne.s32 	%p7, %r25, 0;
	@%p7 bra 	$L__BB0_8;
	ld.global.f32 	%f4, [%rd1];
	cvt.rn.f32.s32 	%f5, %r5;
	div.rn.f32 	%f6, %f4, %f5;
	div.s32 	%r26, %r1, %r5;
	cvta.to.global.u64 	%rd8, %rd3;
	mul.wide.s32 	%rd9, %r26, 4;
	add.s64 	%rd10, %rd8, %rd9;
	st.global.f32 	[%rd10], %f6;
$L__BB0_8:
	ret;

}


// ===== COMPILED SASS (sm_100) =====

	.target	sm_100

	.elftype	@"ET_EXEC"


//--------------------- .note.nv.tkinfo           --------------------------
	.section	.note.nv.tkinfo,"",@"SHT_NOTE"
	.sectionflags	@"SHF_NOTE_NV_TKINFO"
	.tkinfo
        /*0018*/ 	.word	0x00000002
        /*0030*/ 	.string	""
        /*0030*/ 	.string	"ptxas"
        /*0030*/ 	.string	"Cuda compilation tools, release 13.0, V13.0.88"
        /*0030*/ 	.string	"Build cuda_13.0.r13.0/compiler.36424714_0"
        /*0030*/ 	.string	"-arch sm_100 -m 64 "



//--------------------- .note.nv.cuinfo           --------------------------
	.section	.note.nv.cuinfo,"",@"SHT_NOTE"
	.sectionflags	@"SHF_NOTE_NV_CUINFO"
        /*0018*/ 	.short	0x0002
        /*001a*/ 	.short	0x0064
        /*001c*/ 	.short	0x0082
	.zero		2


//--------------------- .nv.info                  --------------------------
	.section	.nv.info,"",@"SHT_CUDA_INFO"
	.align	4


	//----- nvinfo : EIATTR_REGCOUNT
	.align		4
        /*0000*/ 	.byte	0x04, 0x2f
        /*0002*/ 	.short	(.L_1 - .L_0)
	.align		4
.L_0:
        /*0004*/ 	.word	index@(_Z6reducePfS_ii)
        /*0008*/ 	.word	0x00000010


	//----- nvinfo : EIATTR_FRAME_SIZE
	.align		4
.L_1:
        /*000c*/ 	.byte	0x04, 0x11
        /*000e*/ 	.short	(.L_3 - .L_2)
	.align		4
.L_2:
        /*0010*/ 	.word	index@($__internal_0_$__cuda_sm3x_div_rn_noftz_f32_slowpath)
        /*0014*/ 	.word	0x00000000


	//----- nvinfo : EIATTR_FRAME_SIZE
	.align		4
.L_3:
        /*0018*/ 	.byte	0x04, 0x11
        /*001a*/ 	.short	(.L_5 - .L_4)
	.align		4
.L_4:
        /*001c*/ 	.word	index@(_Z6reducePfS_ii)
        /*0020*/ 	.word	0x00000000


	//----- nvinfo : EIATTR_MIN_STACK_SIZE
	.align		4
.L_5:
        /*0024*/ 	.byte	0x04, 0x12
        /*0026*/ 	.short	(.L_7 - .L_6)
	.align		4
.L_6:
        /*0028*/ 	.word	index@(_Z6reducePfS_ii)
        /*002c*/ 	.word	0x00000000
.L_7:


//--------------------- .nv.compat                --------------------------
	.section	.nv.compat,"",@"SHT_CUDA_COMPAT_INFO"
	.align	4
        /*0000*/ 	.byte	0x02, 0x09, 0x00, 0x00, 0x02, 0x02, 0x01, 0x00, 0x02, 0x05, 0x05, 0x00, 0x03, 0x07, 0x01, 0x01
        /*0010*/ 	.byte	0x02, 0x03, 0x00, 0x00, 0x02, 0x06, 0x01, 0x00, 0x04, 0x0b, 0x08, 0x00, 0x01, 0x00, 0x00, 0x00
        /*0020*/ 	.byte	0x00, 0x00, 0x00, 0x00


//--------------------- .nv.info._Z6reducePfS_ii  --------------------------
	.section	.nv.info._Z6reducePfS_ii,"",@"SHT_CUDA_INFO"
	.sectionflags	@""
	.align	4


	//----- nvinfo : EIATTR_CUDA_API_VERSION
	.align		4
        /*0000*/ 	.byte	0x04, 0x37
        /*0002*/ 	.short	(.L_9 - .L_8)
.L_8:
        /*0004*/ 	.word	0x00000082


	//----- nvinfo : EIATTR_KPARAM_INFO
	.align		4
.L_9:
        /*0008*/ 	.byte	0x04, 0x17
        /*000a*/ 	.short	(.L_11 - .L_10)
.L_10:
        /*000c*/ 	.word	0x00000000
        /*0010*/ 	.short	0x0003
        /*0012*/ 	.short	0x0014
        /*0014*/ 	.byte	0x00, 0xf0, 0x11, 0x00


	//----- nvinfo : EIATTR_KPARAM_INFO
	.align		4
.L_11:
        /*0018*/ 	.byte	0x04, 0x17
        /*001a*/ 	.short	(.L_13 - .L_12)
.L_12:
        /*001c*/ 	.word	0x00000000
        /*0020*/ 	.short	0x0002
        /*0022*/ 	.short	0x0010
        /*0024*/ 	.byte	0x00, 0xf0, 0x11, 0x00


	//----- nvinfo : EIATTR_KPARAM_INFO
	.align		4
.L_13:
        /*0028*/ 	.byte	0x04, 0x17
        /*002a*/ 	.short	(.L_15 - .L_14)
.L_14:
        /*002c*/ 	.word	0x00000000
        /*0030*/ 	.short	0x0001
        /*0032*/ 	.short	0x0008
        /*0034*/ 	.byte	0x00, 0xf5, 0x21, 0x00


	//----- nvinfo : EIATTR_KPARAM_INFO
	.align		4
.L_15:
        /*0038*/ 	.byte	0x04, 0x17
        /*003a*/ 	.short	(.L_17 - .L_16)
.L_16:
        /*003c*/ 	.word	0x00000000
        /*0040*/ 	.short	0x0000
        /*0042*/ 	.short	0x0000
        /*0044*/ 	.byte	0x00, 0xf5, 0x21, 0x00


	//----- nvinfo : EIATTR_SPARSE_MMA_MASK
	.align		4
.L_17:
        /*0048*/ 	.byte	0x03, 0x50
        /*004a*/ 	.short	0x0000


	//----- nvinfo : EIATTR_MAXREG_COUNT
	.align		4
        /*004c*/ 	.byte	0x03, 0x1b
        /*004e*/ 	.short	0x00ff


	//----- nvinfo : EIATTR_NUM_BARRIERS
	.align		4
        /*0050*/ 	.byte	0x02, 0x4c
        /*0052*/ 	.byte	0x01
	.zero		1


	//----- nvinfo : EIATTR_MERCURY_ISA_VERSION
	.align		4
        /*0054*/ 	.byte	0x03, 0x5f
        /*0056*/ 	.short	0x0101


	//----- nvinfo : EIATTR_VRC_CTA_INIT_COUNT
	.align		4
        /*0058*/ 	.byte	0x02, 0x4a
	.zero		1
	.zero		1


	//----- nvinfo : EIATTR_EXIT_INSTR_OFFSETS
	.align		4
        /*005c*/ 	.byte	0x04, 0x1c
        /*005e*/ 	.short	(.L_19 - .L_18)


	//   ....[0]....
.L_18:
        /*0060*/ 	.word	0x00000130


	//   ....[1]....
        /*0064*/ 	.word	0x00000470


	//   ....[2]....
        /*0068*/ 	.word	0x00000740


	//----- nvinfo : EIATTR_CRS_STACK_SIZE
	.align		4
.L_19:
        /*006c*/ 	.byte	0x04, 0x1e
        /*006e*/ 	.short	(.L_21 - .L_20)
.L_20:
        /*0070*/ 	.word	0x00000000


	//----- nvinfo : EIATTR_CBANK_PARAM_SIZE
	.align		4
.L_21:
        /*0074*/ 	.byte	0x03, 0x19
        /*0076*/ 	.short	0x0018


	//----- nvinfo : EIATTR_PARAM_CBANK
	.align		4
        /*0078*/ 	.byte	0x04, 0x0a
        /*007a*/ 	.short	(.L_23 - .L_22)
	.align		4
.L_22:
        /*007c*/ 	.word	index@(.nv.constant0._Z6reducePfS_ii)
        /*0080*/ 	.short	0x0380
        /*0082*/ 	.short	0x0018


	//----- nvinfo : EIATTR_SW_WAR
	.align		4
.L_23:
        /*0084*/ 	.byte	0x04, 0x36
        /*0086*/ 	.short	(.L_25 - .L_24)
.L_24:
        /*0088*/ 	.word	0x00000008
.L_25:


//--------------------- .nv.callgraph             --------------------------
	.section	.nv.callgraph,"",@"SHT_CUDA_CALLGRAPH"
	.align	4
	.sectionentsize	8
	.align		4
        /*0000*/ 	.word	0x00000000
	.align		4
        /*0004*/ 	.word	0xffffffff
	.align		4
        /*0008*/ 	.word	0x00000000
	.align		4
        /*000c*/ 	.word	0xfffffffe
	.align		4
        /*0010*/ 	.word	0x00000000
	.align		4
        /*0014*/ 	.word	0xfffffffd
	.align		4
        /*0018*/ 	.word	0x00000000
	.align		4
        /*001c*/ 	.word	0xfffffffc


//--------------------- .text._Z6reducePfS_ii     --------------------------
	.section	.text._Z6reducePfS_ii,"ax",@progbits
	.align	128
        .global         _Z6reducePfS_ii
        .type           _Z6reducePfS_ii,@function
        .size           _Z6reducePfS_ii,(.L_x_17 - _Z6reducePfS_ii)
        .other          _Z6reducePfS_ii,@"STO_CUDA_ENTRY STV_DEFAULT"
_Z6reducePfS_ii:
.text._Z6reducePfS_ii:
[----:B------:R-:W-:Y:S08]  /*0000*/  LDC R1, c[0x0][0x37c] ;  /* 0x0000df00ff017b82 */ /* 0x000ff00000000800 */
[----:B------:R-:W-:Y:S01]  /*0010*/  S2UR UR4, SR_CTAID.Z ;  /* 0x00000000000479c3 */ /* 0x000fe20000002700 */
[----:B------:R-:W0:Y:S01]  /*0020*/  S2R R0, SR_TID.Z ;  /* 0x0000000000007919 */ /* 0x000e220000002300 */
[----:B------:R-:W1:Y:S01]  /*0030*/  LDCU UR5, c[0x0][0x370] ;  /* 0x00006e00ff0577ac */ /* 0x000e620008000800 */
[----:B------:R-:W2:Y:S01]  /*0040*/  S2R R3, SR_TID.Y ;  /* 0x0000000000037919 */ /* 0x000ea20000002200 */
[----:B------:R-:W3:Y:S04]  /*0050*/  LDCU UR6, c[0x0][0x374] ;  /* 0x00006e80ff0677ac */ /* 0x000ee80008000800 */
[----:B------:R-:W3:Y:S01]  /*0060*/  S2UR UR7, SR_CTAID.Y ;  /* 0x00000000000779c3 */ /* 0x000ee20000002600 */
[----:B------:R-:W4:Y:S01]  /*0070*/  S2R R5, SR_TID.X ;  /* 0x0000000000057919 */ /* 0x000f220000002100 */
[----:B------:R-:W4:Y:S01]  /*0080*/  LDCU UR9, c[0x0][0x360] ;  /* 0x00006c00ff0977ac */ /* 0x000f220008000800 */
[----:B------:R-:W2:Y:S05]  /*0090*/  LDCU UR10, c[0x0][0x364] ;  /* 0x00006c80ff0a77ac */ /* 0x000eaa0008000800 */
[----:B------:R-:W1:Y:S08]  /*00a0*/  S2UR UR8, SR_CTAID.X ;  /* 0x00000000000879c3 */ /* 0x000e700000002500 */
[----:B------:R-:W0:Y:S01]  /*00b0*/  LDC R7, c[0x0][0x368] ;  /* 0x0000da00ff077b82 */ /* 0x000e220000000800 */
[----:B---3--:R-:W-:-:S04]  /*00c0*/  UIMAD UR4, UR4, UR6, UR7 ;  /* 0x00000006040472a4 */ /* 0x008fc8000f8e0207 */
[----:B-1----:R-:W-:Y:S01]  /*00d0*/  UIMAD UR4, UR4, UR5, UR8 ;  /* 0x00000005040472a4 */ /* 0x002fe2000f8e0208 */
[----:B------:R-:W1:Y:S05]  /*00e0*/  LDCU UR5, c[0x0][0x390] ;  /* 0x00007200ff0577ac */ /* 0x000e6a0008000800 */
[----:B0-----:R-:W-:-:S04]  /*00f0*/  IMAD R0, R7, UR4, R0 ;  /* 0x0000000407007c24 */ /* 0x001fc8000f8e0200 */
[----:B--2---:R-:W-:-:S04]  /*0100*/  IMAD R0, R0, UR10, R3 ;  /* 0x0000000a00007c24 */ /* 0x004fc8000f8e0203 */
[----:B----4-:R-:W-:-:S05]  /*0110*/  IMAD R2, R0, UR9, R5 ;  /* 0x0000000900027c24 */ /* 0x010fca000f8e0205 */
[----:B-1----:R-:W-:-:S13]  /*0120*/  ISETP.GE.AND P0, PT, R2, UR5, PT ;  /* 0x0000000502007c0c */ /* 0x002fda000bf06270 */
[----:B------:R-:W-:Y:S05]  /*0130*/  @P0 EXIT ;  /* 0x000000000000094d */ /* 0x000fea0003800000 */
[----:B------:R-:W0:Y:S01]  /*0140*/  LDCU UR6, c[0x0][0x394] ;  /* 0x00007280ff0677ac */ /* 0x000e220008000800 */
[----:B------:R-:W1:Y:S01]  /*0150*/  LDC.64 R4, c[0x0][0x380] ;  /* 0x0000e000ff047b82 */ /* 0x000e620000000a00 */
[----:B------:R-:W2:Y:S01]  /*0160*/  LDCU.64 UR4, c[0x0][0x358] ;  /* 0x00006b00ff0477ac */ /* 0x000ea20008000a00 */
[----:B0-----:R-:W-:-:S05]  /*0170*/  IMAD.U32 R3, RZ, RZ, UR6 ;  /* 0x00000006ff037e24 */ /* 0x001fca000f8e00ff */
[----:B------:R-:W-:Y:S01]  /*0180*/  ISETP.GE.AND P0, PT, R3, 0x2, PT ;  /* 0x000000020300780c */ /* 0x000fe20003f06270 */
[----:B-1----:R-:W-:-:S12]  /*0190*/  IMAD.WIDE R4, R2, 0x4, R4 ;  /* 0x0000000402047825 */ /* 0x002fd800078e0204 */
[----:B--2---:R-:W-:Y:S05]  /*01a0*/  @!P0 BRA `(.L_x_0) ;  /* 0x0000000000588947 */ /* 0x004fea0003800000 */
[----:B------:R-:W-:Y:S01]  /*01b0*/  BSSY.RECONVERGENT B0, `(.L_x_0) ;  /* 0x0000015000007945 */ /* 0x000fe20003800200 */
[----:B------:R-:W-:Y:S01]  /*01c0*/  IMAD.MOV.U32 R7, RZ, RZ, 0x1 ;  /* 0x00000001ff077424 */ /* 0x000fe200078e00ff */
[----:B------:R-:W0:Y:S01]  /*01d0*/  LDCU UR7, c[0x0][0x394] ;  /* 0x00007280ff0777ac */ /* 0x000e220008000800 */
[----:B------:R-:W1:Y:S05]  /*01e0*/  LDCU UR6, c[0x0][0x390] ;  /* 0x00007200ff0677ac */ /* 0x000e6a0008000800 */
.L_x_2:
[----:B------:R-:W-:Y:S02]  /*01f0*/  IMAD.SHL.U32 R0, R7, 0x2, RZ ;  /* 0x0000000207007824 */ /* 0x000fe400078e00ff */
[----:B------:R-:W-:Y:S02]  /*0200*/  IMAD.IADD R6, R2, 0x1, R7 ;  /* 0x0000000102067824 */ /* 0x000fe400078e0207 */
[----:B------:R-:W-:-:S05]  /*0210*/  VIADD R3, R0, 0xffffffff ;  /* 0xffffffff00037836 */ /* 0x000fca0000000000 */
[----:B------:R-:W-:Y:S01]  /*0220*/  LOP3.LUT P0, RZ, R3, R2, RZ, 0xc0, !PT ;  /* 0x0000000203ff7212 */ /* 0x000fe2000780c0ff */
[----:B0-----:R-:W-:-:S03]  /*0230*/  IMAD.U32 R3, RZ, RZ, UR7 ;  /* 0x00000007ff037e24 */ /* 0x001fc6000f8e00ff */
[----:B-1----:R-:W-:Y:S02]  /*0240*/  ISETP.GE.OR P0, PT, R6, UR6, P0 ;  /* 0x0000000606007c0c */ /* 0x002fe40008706670 */
[----:B------:R-:W-:-:S11]  /*0250*/  ISETP.GE.AND P1, PT, R0, R3, PT ;  /* 0x000000030000720c */ /* 0x000fd60003f26270 */
[----:B------:R-:W-:Y:S05]  /*0260*/  @P0 BRA `(.L_x_1) ;  /* 0x00000000001c0947 */ /* 0x000fea0003800000 */
[----:B------:R-:W-:Y:S01]  /*0270*/  IMAD.WIDE R6, R7, 0x4, R4 ;  /* 0x0000000407067825 */ /* 0x000fe200078e0204 */
[----:B------:R-:W2:Y:S05]  /*0280*/  LDG.E R9, desc[UR4][R4.64] ;  /* 0x0000000404097981 */ /* 0x000eaa000c1e1900 */
[----:B------:R-:W2:Y:S01]  /*0290*/  LDG.E R6, desc[UR4][R6.64] ;  /* 0x0000000406067981 */ /* 0x000ea2000c1e1900 */
[----:B------:R-:W-:Y:S05]  /*02a0*/  WARPSYNC.ALL ;  /* 0x0000000000007948 */ /* 0x000fea0003800000 */
[----:B--2---:R-:W-:-:S05]  /*02b0*/  FADD R9, R6, R9 ;  /* 0x0000000906097221 */ /* 0x004fca0000000000 */
[----:B------:R0:W-:Y:S01]  /*02c0*/  STG.E desc[UR4][R4.64], R9 ;  /* 0x0000000904007986 */ /* 0x0001e2000c101904 */
[----:B------:R-:W-:Y:S06]  /*02d0*/  BAR.SYNC.DEFER_BLOCKING 0x0 ;  /* 0x0000000000007b1d */ /* 0x000fec0000010000 */
.L_x_1:
[----:B------:R-:W-:Y:S01]  /*02e0*/  IMAD.MOV.U32 R7, RZ, RZ, R0 ;  /* 0x000000ffff077224 */ /* 0x000fe200078e0000 */
[----:B------:R-:W-:Y:S06]  /*02f0*/  @!P1 BRA `(.L_x_2) ;  /* 0xfffffffc00bc9947 */ /* 0x000fec000383ffff */
[----:B------:R-:W-:Y:S05]  /*0300*/  BSYNC.RECONVERGENT B0 ;  /* 0x0000000000007941 */ /* 0x000fea0003800200 */
.L_x_0:
[----:B0-----:R-:W-:Y:S02]  /*0310*/  IABS R9, R3 ;  /* 0x0000000300097213 */ /* 0x001fe40000000000 */
[----:B------:R-:W-:Y:S02]  /*0320*/  ISETP.GE.AND P2, PT, R2, RZ, PT ;  /* 0x000000ff0200720c */ /* 0x000fe40003f46270 */
[----:B------:R-:W0:Y:S08]  /*0330*/  I2F.RP R0, R9 ;  /* 0x0000000900007306 */ /* 0x000e300000209400 */
[----:B0-----:R-:W0:Y:S02]  /*0340*/  MUFU.RCP R0, R0 ;  /* 0x0000000000007308 */ /* 0x001e240000001000 */
[----:B0-----:R-:W-:-:S06]  /*0350*/  VIADD R6, R0, 0xffffffe ;  /* 0x0ffffffe00067836 */ /* 0x001fcc0000000000 */
[----:B------:R0:W1:Y:S02]  /*0360*/  F2I.FTZ.U32.TRUNC.NTZ R7, R6 ;  /* 0x0000000600077305 */ /* 0x000064000021f000 */
[----:B0-----:R-:W-:Y:S01]  /*0370*/  IMAD.MOV.U32 R6, RZ, RZ, RZ ;  /* 0x000000ffff067224 */ /* 0x001fe200078e00ff */
[----:B-1----:R-:W-:-:S05]  /*0380*/  IADD3 R8, PT, PT, RZ, -R7, RZ ;  /* 0x80000007ff087210 */ /* 0x002fca0007ffe0ff */
[----:B------:R-:W-:Y:S01]  /*0390*/  IMAD R11, R8, R9, RZ ;  /* 0x00000009080b7224 */ /* 0x000fe200078e02ff */
[----:B------:R-:W-:-:S03]  /*03a0*/  IABS R8, R2 ;  /* 0x0000000200087213 */ /* 0x000fc60000000000 */
[----:B------:R-:W-:-:S06]  /*03b0*/  IMAD.HI.U32 R7, R7, R11, R6 ;  /* 0x0000000b07077227 */ /* 0x000fcc00078e0006 */
[----:B------:R-:W-:-:S04]  /*03c0*/  IMAD.HI.U32 R7, R7, R8, RZ ;  /* 0x0000000807077227 */ /* 0x000fc800078e00ff */
[----:B------:R-:W-:-:S04]  /*03d0*/  IMAD.MOV R7, RZ, RZ, -R7 ;  /* 0x000000ffff077224 */ /* 0x000fc800078e0a07 */
[----:B------:R-:W-:-:S05]  /*03e0*/  IMAD R0, R9, R7, R8 ;  /* 0x0000000709007224 */ /* 0x000fca00078e0208 */
[----:B------:R-:W-:-:S13]  /*03f0*/  ISETP.GT.U32.AND P0, PT, R9, R0, PT ;  /* 0x000000000900720c */ /* 0x000fda0003f04070 */
[----:B------:R-:W-:Y:S01]  /*0400*/  @!P0 IMAD.IADD R0, R0, 0x1, -R9 ;  /* 0x0000000100008824 */ /* 0x000fe200078e0a09 */
[----:B------:R-:W-:-:S04]  /*0410*/  ISETP.NE.AND P0, PT, R3, RZ, PT ;  /* 0x000000ff0300720c */ /* 0x000fc80003f05270 */
[----:B------:R-:W-:-:S13]  /*0420*/  ISETP.GT.U32.AND P1, PT, R9, R0, PT ;  /* 0x000000000900720c */ /* 0x000fda0003f24070 */
[----:B------:R-:W-:-:S04]  /*0430*/  @!P1 IMAD.IADD R0, R0, 0x1, -R9 ;  /* 0x0000000100009824 */ /* 0x000fc800078e0a09 */
[----:B------:R-:W-:Y:S01]  /*0440*/  @!P2 IMAD.MOV R0, RZ, RZ, -R0 ;  /* 0x000000ffff00a224 */ /* 0x000fe200078e0a00 */
[----:B------:R-:W-:-:S04]  /*0450*/  @!P0 LOP3.LUT R0, RZ, R3, RZ, 0x33, !PT ;  /* 0x00000003ff008212 */ /* 0x000fc800078e33ff */
[----:B------:R-:W-:-:S13]  /*0460*/  ISETP.NE.AND P0, PT, R0, RZ, PT ;  /* 0x000000ff0000720c */ /* 0x000fda0003f05270 */
[----:B------:R-:W-:Y:S05]  /*0470*/  @P0 EXIT ;  /* 0x000000000000094d */ /* 0x000fea0003800000 */
[----:B------:R-:W2:Y:S01]  /*0480*/  LDG.E R0, desc[UR4][R4.64] ;  /* 0x0000000404007981 */ /* 0x000ea2000c1e1900 */
[----:B------:R-:W-:Y:S01]  /*0490*/  I2FP.F32.S32 R3, R3 ;  /* 0x0000000300037245 */ /* 0x000fe20000201400 */
[----:B------:R-:W-:Y:S03]  /*04a0*/  BSSY.RECONVERGENT B0, `(.L_x_3) ;  /* 0x000000c000007945 */ /* 0x000fe60003800200 */
[----:B------:R-:W0:Y:S02]  /*04b0*/  MUFU.RCP R6, R3 ;  /* 0x0000000300067308 */ /* 0x000e240000001000 */
[----:B0-----:R-:W-:-:S04]  /*04c0*/  FFMA R7, -R3, R6, 1 ;  /* 0x3f80000003077423 */ /* 0x001fc80000000106 */
[----:B------:R-:W-:Y:S02]  /*04d0*/  FFMA R7, R6, R7, R6 ;  /* 0x0000000706077223 */ /* 0x000fe40000000006 */
[----:B--2---:R-:W0:Y:S02]  /*04e0*/  FCHK P0, R0, R3 ;  /* 0x0000000300007302 */ /* 0x004e240000000000 */
[----:B------:R-:W-:-:S04]  /*04f0*/  FFMA R6, R0, R7, RZ ;  /* 0x0000000700067223 */ /* 0x000fc800000000ff */
[----:B------:R-:W-:-:S04]  /*0500*/  FFMA R8, -R3, R6, R0 ;  /* 0x0000000603087223 */ /* 0x000fc80000000100 */
[----:B------:R-:W-:Y:S01]  /*0510*/  FFMA R7, R7, R8, R6 ;  /* 0x0000000807077223 */ /* 0x000fe20000000006 */
[----:B0-----:R-:W-:Y:S06]  /*0520*/  @!P0 BRA `(.L_x_4) ;  /* 0x00000000000c8947 */ /* 0x001fec0003800000 */
[----:B------:R-:W-:-:S07]  /*0530*/  MOV R4, 0x550 ;  /* 0x0000055000047802 */ /* 0x000fce0000000f00 */
[----:B------:R-:W-:Y:S05]  /*0540*/  CALL.REL.NOINC `($__internal_0_$__cuda_sm3x_div_rn_noftz_f32_slowpath) ;  /* 0x0000000000807944 */ /* 0x000fea0003c00000 */
[----:B------:R-:W-:-:S07]  /*0550*/  IMAD.MOV.U32 R7, RZ, RZ, R0 ;  /* 0x000000ffff077224 */ /* 0x000fce00078e0000 */
.L_x_4:
[----:B------:R-:W-:Y:S05]  /*0560*/  BSYNC.RECONVERGENT B0 ;  /* 0x0000000000007941 */ /* 0x000fea0003800200 */
.L_x_3:
[----:B------:R-:W0:Y:S01]  /*0570*/  LDC R9, c[0x0][0x394] ;  /* 0x0000e500ff097b82 */ /* 0x000e220000000800 */
[----:B------:R-:W-:Y:S02]  /*0580*/  IABS R6, R2 ;  /* 0x0000000200067213 */ /* 0x000fe40000000000 */
[----:B0-----:R-:W-:-:S04]  /*0590*/  IABS R0, R9 ;  /* 0x0000000900007213 */ /* 0x001fc80000000000 */
[----:B------:R-:W0:Y:S08]  /*05a0*/  I2F.RP R3, R0 ;  /* 0x0000000000037306 */ /* 0x000e300000209400 */
[----:B0-----:R-:W0:Y:S02]  /*05b0*/  MUFU.RCP R3, R3 ;  /* 0x0000000300037308 */ /* 0x001e240000001000 */
[----:B0-----:R-:W-:-:S06]  /*05c0*/  VIADD R4, R3, 0xffffffe ;  /* 0x0ffffffe03047836 */ /* 0x001fcc0000000000 */
[----:B------:R0:W1:Y:S02]  /*05d0*/  F2I.FTZ.U32.TRUNC.NTZ R5, R4 ;  /* 0x0000000400057305 */ /* 0x000064000021f000 */
[----:B0-----:R-:W-:Y:S01]  /*05e0*/  IMAD.MOV.U32 R4, RZ, RZ, RZ ;  /* 0x000000ffff047224 */ /* 0x001fe200078e00ff */
[----:B-1----:R-:W-:-:S05]  /*05f0*/  IADD3 R11, PT, PT, RZ, -R5, RZ ;  /* 0x80000005ff0b7210 */ /* 0x002fca0007ffe0ff */
[----:B------:R-:W-:-:S04]  /*0600*/  IMAD R11, R11, R0, RZ ;  /* 0x000000000b0b7224 */ /* 0x000fc800078e02ff */
[----:B------:R-:W-:-:S04]  /*0610*/  IMAD.HI.U32 R11, R5, R11, R4 ;  /* 0x0000000b050b7227 */ /* 0x000fc800078e0004 */
[----:B------:R-:W-:-:S04]  /*0620*/  IMAD.MOV.U32 R5, RZ, RZ, R6 ;  /* 0x000000ffff057224 */ /* 0x000fc800078e0006 */
[----:B------:R-:W-:-:S04]  /*0630*/  IMAD.HI.U32 R11, R11, R5, RZ ;  /* 0x000000050b0b7227 */ /* 0x000fc800078e00ff */
[----:B------:R-:W-:-:S04]  /*0640*/  IMAD.MOV R3, RZ, RZ, -R11 ;  /* 0x000000ffff037224 */ /* 0x000fc800078e0a0b */
[----:B------:R-:W-:-:S05]  /*0650*/  IMAD R3, R0, R3, R5 ;  /* 0x0000000300037224 */ /* 0x000fca00078e0205 */
[----:B------:R-:W-:-:S13]  /*0660*/  ISETP.GT.U32.AND P2, PT, R0, R3, PT ;  /* 0x000000030000720c */ /* 0x000fda0003f44070 */
[----:B------:R-:W-:Y:S02]  /*0670*/  @!P2 IMAD.IADD R3, R3, 0x1, -R0 ;  /* 0x000000010303a824 */ /* 0x000fe400078e0a00 */
[----:B------:R-:W-:Y:S01]  /*0680*/  @!P2 VIADD R11, R11, 0x1 ;  /* 0x000000010b0ba836 */ /* 0x000fe20000000000 */
[----:B------:R-:W-:Y:S02]  /*0690*/  ISETP.NE.AND P2, PT, R9, RZ, PT ;  /* 0x000000ff0900720c */ /* 0x000fe40003f45270 */
[----:B------:R-:W-:Y:S02]  /*06a0*/  ISETP.GE.U32.AND P1, PT, R3, R0, PT ;  /* 0x000000000300720c */ /* 0x000fe40003f26070 */
[----:B------:R-:W-:Y:S02]  /*06b0*/  LOP3.LUT R0, R2, R9, RZ, 0x3c, !PT ;  /* 0x0000000902007212 */ /* 0x000fe400078e3cff */
[----:B------:R-:W0:Y:S02]  /*06c0*/  LDC.64 R2, c[0x0][0x388] ;  /* 0x0000e200ff027b82 */ /* 0x000e240000000a00 */
[----:B------:R-:W-:-:S07]  /*06d0*/  ISETP.GE.AND P0, PT, R0, RZ, PT ;  /* 0x000000ff0000720c */ /* 0x000fce0003f06270 */
[----:B------:R-:W-:-:S05]  /*06e0*/  @P1 VIADD R11, R11, 0x1 ;  /* 0x000000010b0b1836 */ /* 0x000fca0000000000 */
[----:B------:R-:W-:-:S05]  /*06f0*/  MOV R5, R11 ;  /* 0x0000000b00057202 */ /* 0x000fca0000000f00 */
[----:B------:R-:W-:Y:S01]  /*0700*/  @!P0 IMAD.MOV R5, RZ, RZ, -R5 ;  /* 0x000000ffff058224 */ /* 0x000fe200078e0a05 */
[----:B------:R-:W-:-:S05]  /*0710*/  @!P2 LOP3.LUT R5, RZ, R9, RZ, 0x33, !PT ;  /* 0x00000009ff05a212 */ /* 0x000fca00078e33ff */
[----:B0-----:R-:W-:-:S05]  /*0720*/  IMAD.WIDE R2, R5, 0x4, R2 ;  /* 0x0000000405027825 */ /* 0x001fca00078e0202 */
[----:B------:R-:W-:Y:S01]  /*0730*/  STG.E desc[UR4][R2.64], R7 ;  /* 0x0000000702007986 */ /* 0x000fe2000c101904 */
[----:B------:R-:W-:Y:S05]  /*0740*/  EXIT ;  /* 0x000000000000794d */ /* 0x000fea0003800000 */
        .weak           $__internal_0_$__cuda_sm3x_div_rn_noftz_f32_slowpath
        .type           $__internal_0_$__cuda_sm3x_div_rn_noftz_f32_slowpath,@function
        .size           $__internal_0_$__cuda_sm3x_div_rn_noftz_f32_slowpath,(.L_x_17 - $__internal_0_$__cuda_sm3x_div_rn_noftz_f32_slowpath)
$__internal_0_$__cuda_sm3x_div_rn_noftz_f32_slowpath:
[--C-:B------:R-:W-:Y:S01]  /*0750*/  SHF.R.U32.HI R6, RZ, 0x17, R3.reuse ;  /* 0x00000017ff067819 */ /* 0x100fe20000011603 */
[----:B------:R-:W-:Y:S01]  /*0760*/  BSSY.RECONVERGENT B1, `(.L_x_5) ;  /* 0x0000064000017945 */ /* 0x000fe20003800200 */
[--C-:B------:R-:W-:Y:S01]  /*0770*/  SHF.R.U32.HI R5, RZ, 0x17, R0.reuse ;  /* 0x00000017ff057819 */ /* 0x100fe20000011600 */
[----:B------:R-:W-:Y:S01]  /*0780*/  IMAD.MOV.U32 R7, RZ, RZ, R0 ;  /* 0x000000ffff077224 */ /* 0x000fe200078e0000 */
[----:B------:R-:W-:Y:S01]  /*0790*/  LOP3.LUT R6, R6, 0xff, RZ, 0xc0, !PT ;  /* 0x000000ff06067812 */ /* 0x000fe200078ec0ff */
[----:B------:R-:W-:Y:S01]  /*07a0*/  IMAD.MOV.U32 R8, RZ, RZ, R3 ;  /* 0x000000ffff087224 */ /* 0x000fe200078e0003 */
[----:B------:R-:W-:-:S03]  /*07b0*/  LOP3.LUT R5, R5, 0xff, RZ, 0xc0, !PT ;  /* 0x000000ff05057812 */ /* 0x000fc600078ec0ff */
[----:B------:R-:W-:Y:S02]  /*07c0*/  VIADD R11, R6, 0xffffffff ;  /* 0xffffffff060b7836 */ /* 0x000fe40000000000 */
[----:B------:R-:W-:-:S03]  /*07d0*/  VIADD R10, R5, 0xffffffff ;  /* 0xffffffff050a7836 */ /* 0x000fc60000000000 */
[----:B------:R-:W-:-:S04]  /*07e0*/  ISETP.GT.U32.AND P0, PT, R11, 0xfd, PT ;  /* 0x000000fd0b00780c */ /* 0x000fc80003f04070 */
[----:B------:R-:W-:-:S13]  /*07f0*/  ISETP.GT.U32.OR P0, PT, R10, 0xfd, P0 ;  /* 0x000000fd0a00780c */ /* 0x000fda0000704470 */
[----:B------:R-:W-:Y:S01]  /*0800*/  @!P0 IMAD.MOV.U32 R9, RZ, RZ, RZ ;  /* 0x000000ffff098224 */ /* 0x000fe200078e00ff */
[----:B------:R-:W-:Y:S06]  /*0810*/  @!P0 BRA `(.L_x_6) ;  /* 0x00000000005c8947 */ /* 0x000fec0003800000 */
[----:B------:R-:W-:Y:S02]  /*0820*/  FSETP.GTU.FTZ.AND P0, PT, |R0|, +INF , PT ;  /* 0x7f8000000000780b */ /* 0x000fe40003f1c200 */
[----:B------:R-:W-:-:S04]  /*0830*/  FSETP.GTU.FTZ.AND P1, PT, |R3|, +INF , PT ;  /* 0x7f8000000300780b */ /* 0x000fc80003f3c200 */
[----:B------:R-:W-:-:S13]  /*0840*/  PLOP3.LUT P0, PT, P0, P1, PT, 0xf8, 0x8f ;  /* 0x00000000008f781c */ /* 0x000fda0000703f70 */
[----:B------:R-:W-:Y:S05]  /*0850*/  @P0 BRA `(.L_x_7) ;  /* 0x00000004004c0947 */ /* 0x000fea0003800000 */
[----:B------:R-:W-:-:S13]  /*0860*/  LOP3.LUT P0, RZ, R8, 0x7fffffff, R7, 0xc8, !PT ;  /* 0x7fffffff08ff7812 */ /* 0x000fda000780c807 */
[----:B------:R-:W-:Y:S05]  /*0870*/  @!P0 BRA `(.L_x_8) ;  /* 0x00000004003c8947 */ /* 0x000fea0003800000 */
[C---:B------:R-:W-:Y:S02]  /*0880*/  FSETP.NEU.FTZ.AND P2, PT, |R0|.reuse, +INF , PT ;  /* 0x7f8000000000780b */ /* 0x040fe40003f5d200 */
[----:B------:R-:W-:Y:S02]  /*0890*/  FSETP.NEU.FTZ.AND P1, PT, |R3|, +INF , PT ;  /* 0x7f8000000300780b */ /* 0x000fe40003f3d200 */
[----:B------:R-:W-:-:S11]  /*08a0*/  FSETP.NEU.FTZ.AND P0, PT, |R0|, +INF , PT ;  /* 0x7f8000000000780b */ /* 0x000fd60003f1d200 */
[----:B------:R-:W-:Y:S05]  /*08b0*/  @!P1 BRA !P2, `(.L_x_8) ;  /* 0x00000004002c9947 */ /* 0x000fea0005000000 */
[----:B------:R-:W-:-:S04]  /*08c0*/  LOP3.LUT P2, RZ, R7, 0x7fffffff, RZ, 0xc0, !PT ;  /* 0x7fffffff07ff7812 */ /* 0x000fc8000784c0ff */
[----:B------:R-:W-:-:S13]  /*08d0*/  PLOP3.LUT P1, PT, P1, P2, PT, 0x2f, 0xf2 ;  /* 0x0000000000f2781c */ /* 0x000fda0000f24577 */
[----:B------:R-:W-:Y:S05]  /*08e0*/  @P1 BRA `(.L_x_9) ;  /* 0x0000000400181947 */ /* 0x000fea0003800000 */
[----:B------:R-:W-:-:S04]  /*08f0*/  LOP3.LUT P1, RZ, R8, 0x7fffffff, RZ, 0xc0, !PT ;  /* 0x7fffffff08ff7812 */ /* 0x000fc8000782c0ff */
[----:B------:R-:W-:-:S13]  /*0900*/  PLOP3.LUT P0, PT, P0, P1, PT, 0x2f, 0xf2 ;  /* 0x0000000000f2781c */ /* 0x000fda0000702577 */
[----:B------:R-:W-:Y:S05]  /*0910*/  @P0 BRA `(.L_x_10) ;  /* 0x0000000400000947 */ /* 0x000fea0003800000 */
[----:B------:R-:W-:Y:S02]  /*0920*/  ISETP.GE.AND P0, PT, R10, RZ, PT ;  /* 0x000000ff0a00720c */ /* 0x000fe40003f06270 */
[----:B------:R-:W-:-:S11]  /*0930*/  ISETP.GE.AND P1, PT, R11, RZ, PT ;  /* 0x000000ff0b00720c */ /* 0x000fd60003f26270 */
[----:B------:R-:W-:Y:S01]  /*0940*/  @P0 MOV R9, RZ ;  /* 0x000000ff00090202 */ /* 0x000fe20000000f00 */
[----:B------:R-:W-:Y:S02]  /*0950*/  @!P0 IMAD.MOV.U32 R9, RZ, RZ, -0x40 ;  /* 0xffffffc0ff098424 */ /* 0x000fe400078e00ff */
[----:B------:R-:W-:Y:S01]  /*0960*/  @!P0 FFMA R7, R0, 1.84467440737095516160e+19, RZ ;  /* 0x5f80000000078823 */ /* 0x000fe200000000ff */
[----:B------:R-:W-:Y:S01]  /*0970*/  @!P1 FFMA R8, R3, 1.84467440737095516160e+19, RZ ;  /* 0x5f80000003089823 */ /* 0x000fe200000000ff */
[----:B------:R-:W-:-:S07]  /*0980*/  @!P1 VIADD R9, R9, 0x40 ;  /* 0x0000004009099836 */ /* 0x000fce0000000000 */
.L_x_6:
[----:B------:R-:W-:Y:S01]  /*0990*/  LEA R3, R6, 0xc0800000, 0x17 ;  /* 0xc080000006037811 */ /* 0x000fe200078eb8ff */
[----:B------:R-:W-:Y:S01]  /*09a0*/  VIADD R5, R5, 0xffffff81 ;  /* 0xffffff8105057836 */ /* 0x000fe20000000000 */
[----:B------:R-:W-:Y:S03]  /*09b0*/  BSSY.RECONVERGENT B2, `(.L_x_11) ;  /* 0x0000035000027945 */ /* 0x000fe60003800200 */
[----:B------:R-:W-:Y:S01]  /*09c0*/  IMAD.IADD R3, R8, 0x1, -R3 ;  /* 0x0000000108037824 */ /* 0x000fe200078e0a03 */
[C---:B------:R-:W-:Y:S01]  /*09d0*/  IADD3 R6, PT, PT, R5.reuse, 0x7f, -R6 ;  /* 0x0000007f05067810 */ /* 0x040fe20007ffe806 */
[----:B------:R-:W-:Y:S02]  /*09e0*/  IMAD R0, R5, -0x800000, R7 ;  /* 0xff80000005007824 */ /* 0x000fe400078e0207 */
[----:B------:R-:W0:Y:S01]  /*09f0*/  MUFU.RCP R8, R3 ;  /* 0x0000000300087308 */ /* 0x000e220000001000 */
[----:B------:R-:W-:Y:S01]  /*0a00*/  FADD.FTZ R11, -R3, -RZ ;  /* 0x800000ff030b7221 */ /* 0x000fe20000010100 */
[----:B------:R-:W-:-:S03]  /*0a10*/  IMAD.IADD R6, R6, 0x1, R9 ;  /* 0x0000000106067824 */ /* 0x000fc600078e0209 */
[----:B0-----:R-:W-:-:S04]  /*0a20*/  FFMA R13, R8, R11, 1 ;  /* 0x3f800000080d7423 */ /* 0x001fc8000000000b */
[----:B------:R-:W-:-:S04]  /*0a30*/  FFMA R10, R8, R13, R8 ;  /* 0x0000000d080a7223 */ /* 0x000fc80000000008 */
[----:B------:R-:W-:-:S04]  /*0a40*/  FFMA R7, R0, R10, RZ ;  /* 0x0000000a00077223 */ /* 0x000fc800000000ff */
[----:B------:R-:W-:-:S04]  /*0a50*/  FFMA R8, R11, R7, R0 ;  /* 0x000000070b087223 */ /* 0x000fc80000000000 */
[----:B------:R-:W-:-:S04]  /*0a60*/  FFMA R7, R10, R8, R7 ;  /* 0x000000080a077223 */ /* 0x000fc80000000007 */
[----:B------:R-:W-:-:S04]  /*0a70*/  FFMA R8, R11, R7, R0 ;  /* 0x000000070b087223 */ /* 0x000fc80000000000 */
[----:B------:R-:W-:-:S05]  /*0a80*/  FFMA R0, R10, R8, R7 ;  /* 0x000000080a007223 */ /* 0x000fca0000000007 */
[----:B------:R-:W-:-:S04]  /*0a90*/  SHF.R.U32.HI R3, RZ, 0x17, R0 ;  /* 0x00000017ff037819 */ /* 0x000fc80000011600 */
[----:B------:R-:W-:-:S05]  /*0aa0*/  LOP3.LUT R3, R3, 0xff, RZ, 0xc0, !PT ;  /* 0x000000ff03037812 */ /* 0x000fca00078ec0ff */
[----:B------:R-:W-:-:S05]  /*0ab0*/  IMAD.IADD R9, R3, 0x1, R6 ;  /* 0x0000000103097824 */ /* 0x000fca00078e0206 */
[----:B------:R-:W-:-:S04]  /*0ac0*/  IADD3 R3, PT, PT, R9, -0x1, RZ ;  /* 0xffffffff09037810 */ /* 0x000fc80007ffe0ff */
[----:B------:R-:W-:-:S13]  /*0ad0*/  ISETP.GE.U32.AND P0, PT, R3, 0xfe, PT ;  /* 0x000000fe0300780c */ /* 0x000fda0003f06070 */
[----:B------:R-:W-:Y:S05]  /*0ae0*/  @!P0 BRA `(.L_x_12) ;  /* 0x0000000000808947 */ /* 0x000fea0003800000 */
[----:B------:R-:W-:-:S13]  /*0af0*/  ISETP.GT.AND P0, PT, R9, 0xfe, PT ;  /* 0x000000fe0900780c */ /* 0x000fda0003f04270 */
[----:B------:R-:W-:Y:S05]  /*0b00*/  @P0 BRA `(.L_x_13) ;  /* 0x00000000006c0947 */ /* 0x000fea0003800000 */
[----:B------:R-:W-:-:S13]  /*0b10*/  ISETP.GE.AND P0, PT, R9, 0x1, PT ;  /* 0x000000010900780c */ /* 0x000fda0003f06270 */
[----:B------:R-:W-:Y:S05]  /*0b20*/  @P0 BRA `(.L_x_14) ;  /* 0x0000000000740947 */ /* 0x000fea0003800000 */
[----:B------:R-:W-:Y:S02]  /*0b30*/  ISETP.GE.AND P0, PT, R9, -0x18, PT ;  /* 0xffffffe80900780c */ /* 0x000fe40003f06270 */
[----:B------:R-:W-:-:S11]  /*0b40*/  LOP3.LUT R0, R0, 0x80000000, RZ, 0xc0, !PT ;  /* 0x8000000000007812 */ /* 0x000fd600078ec0ff */
[----:B------:R-:W-:Y:S05]  /*0b50*/  @!P0 BRA `(.L_x_14) ;  /* 0x0000000000688947 */ /* 0x000fea0003800000 */
[CCC-:B------:R-:W-:Y:S01]  /*0b60*/  FFMA.RZ R3, R10.reuse, R8.reuse, R7.reuse ;  /* 0x000000080a037223 */ /* 0x1c0fe2000000c007 */
[CCC-:B------:R-:W-:Y:S01]  /*0b70*/  FFMA.RM R6, R10.reuse, R8.reuse, R7.reuse ;  /* 0x000000080a067223 */ /* 0x1c0fe20000004007 */
[C---:B------:R-:W-:Y:S02]  /*0b80*/  ISETP.NE.AND P2, PT, R9.reuse, RZ, PT ;  /* 0x000000ff0900720c */ /* 0x040fe40003f45270 */
[----:B------:R-:W-:Y:S02]  /*0b90*/  ISETP.NE.AND P1, PT, R9, RZ, PT ;  /* 0x000000ff0900720c */ /* 0x000fe40003f25270 */
[----:B------:R-:W-:Y:S01]  /*0ba0*/  LOP3.LUT R5, R3, 0x7fffff, RZ, 0xc0, !PT ;  /* 0x007fffff03057812 */ /* 0x000fe200078ec0ff */
[----:B------:R-:W-:Y:S01]  /*0bb0*/  FFMA.RP R3, R10, R8, R7 ;  /* 0x000000080a037223 */ /* 0x000fe20000008007 */
[----:B------:R-:W-:Y:S02]  /*0bc0*/  VIADD R8, R9, 0x20 ;  /* 0x0000002009087836 */ /* 0x000fe40000000000 */
[----:B------:R-:W-:Y:S01]  /*0bd0*/  LOP3.LUT R5, R5, 0x800000, RZ, 0xfc, !PT ;  /* 0x0080000005057812 */ /* 0x000fe200078efcff */
[----:B------:R-:W-:Y:S01]  /*0be0*/  IMAD.MOV R7, RZ, RZ, -R9 ;  /* 0x000000ffff077224 */ /* 0x000fe200078e0a09 */
[----:B------:R-:W-:-:S02]  /*0bf0*/  FSETP.NEU.FTZ.AND P0, PT, R3, R6, PT ;  /* 0x000000060300720b */ /* 0x000fc40003f1d000 */
[----:B------:R-:W-:Y:S02]  /*0c00*/  SHF.L.U32 R8, R5, R8, RZ ;  /* 0x0000000805087219 */ /* 0x000fe400000006ff */
[----:B------:R-:W-:Y:S02]  /*0c10*/  SEL R6, R7, RZ, P2 ;  /* 0x000000ff07067207 */ /* 0x000fe40001000000 */
[----:B------:R-:W-:Y:S02]  /*0c20*/  ISETP.NE.AND P1, PT, R8, RZ, P1 ;  /* 0x000000ff0800720c */ /* 0x000fe40000f25270 */
[----:B------:R-:W-:Y:S02]  /*0c30*/  SHF.R.U32.HI R6, RZ, R6, R5 ;  /* 0x00000006ff067219 */ /* 0x000fe40000011605 */
[----:B------:R-:W-:Y:S02]  /*0c40*/  PLOP3.LUT P0, PT, P0, P1, PT, 0xf8, 0x8f ;  /* 0x00000000008f781c */ /* 0x000fe40000703f70 */
[----:B------:R-:W-:-:S02]  /*0c50*/  SHF.R.U32.HI R8, RZ, 0x1, R6 ;  /* 0x00000001ff087819 */ /* 0x000fc40000011606 */
[----:B------:R-:W-:-:S04]  /*0c60*/  SEL R3, RZ, 0x1, !P0 ;  /* 0x00000001ff037807 */ /* 0x000fc80004000000 */
[----:B------:R-:W-:-:S04]  /*0c70*/  LOP3.LUT R3, R3, 0x1, R8, 0xf8, !PT ;  /* 0x0000000103037812 */ /* 0x000fc800078ef808 */
[----:B------:R-:W-:-:S05]  /*0c80*/  LOP3.LUT R3, R3, R6, RZ, 0xc0, !PT ;  /* 0x0000000603037212 */ /* 0x000fca00078ec0ff */
[----:B------:R-:W-:-:S05]  /*0c90*/  IMAD.IADD R3, R8, 0x1, R3 ;  /* 0x0000000108037824 */ /* 0x000fca00078e0203 */
[----:B------:R-:W-:Y:S01]  /*0ca0*/  LOP3.LUT R0, R3, R0, RZ, 0xfc, !PT ;  /* 0x0000000003007212 */ /* 0x000fe200078efcff */
[----:B------:R-:W-:Y:S06]  /*0cb0*/  BRA `(.L_x_14) ;  /* 0x0000000000107947 */ /* 0x000fec0003800000 */
.L_x_13:
[----:B------:R-:W-:-:S04]  /*0cc0*/  LOP3.LUT R0, R0, 0x80000000, RZ, 0xc0, !PT ;  /* 0x8000000000007812 */ /* 0x000fc800078ec0ff */
[----:B------:R-:W-:Y:S01]  /*0cd0*/  LOP3.LUT R0, R0, 0x7f800000, RZ, 0xfc, !PT ;  /* 0x7f80000000007812 */ /* 0x000fe200078efcff */
[----:B------:R-:W-:Y:S06]  /*0ce0*/  BRA `(.L_x_14) ;  /* 0x0000000000047947 */ /* 0x000fec0003800000 */
.L_x_12:
[----:B------:R-:W-:-:S07]  /*0cf0*/  IMAD R0, R6, 0x800000, R0 ;  /* 0x0080000006007824 */ /* 0x000fce00078e0200 */
.L_x_14:
[----:B------:R-:W-:Y:S05]  /*0d00*/  BSYNC.RECONVERGENT B2 ;  /* 0x0000000000027941 */ /* 0x000fea0003800200 */
.L_x_11:
[----:B------:R-:W-:Y:S05]  /*0d10*/  BRA `(.L_x_15) ;  /* 0x0000000000207947 */ /* 0x000fea0003800000 */
.L_x_10:
[----:B------:R-:W-:-:S04]  /*0d20*/  LOP3.LUT R0, R8, 0x80000000, R7, 0x48, !PT ;  /* 0x8000000008007812 */ /* 0x000fc800078e4807 */
[----:B------:R-:W-:Y:S01]  /*0d30*/  LOP3.LUT R0, R0, 0x7f800000, RZ, 0xfc, !PT ;  /* 0x7f80000000007812 */ /* 0x000fe200078efcff */
[----:B------:R-:W-:Y:S06]  /*0d40*/  BRA `(.L_x_15) ;  /* 0x0000000000147947 */ /* 0x000fec0003800000 */
.L_x_9:
[----:B------:R-:W-:Y:S01]  /*0d50*/  LOP3.LUT R0, R8, 0x80000000, R7, 0x48, !PT ;  /* 0x8000000008007812 */ /* 0x000fe200078e4807 */
[----:B------:R-:W-:Y:S06]  /*0d60*/  BRA `(.L_x_15) ;  /* 0x00000000000c7947 */ /* 0x000fec0003800000 */
.L_x_8:
[----:B------:R-:W0:Y:S01]  /*0d70*/  MUFU.RSQ R0, -QNAN ;  /* 0xffc0000000007908 */ /* 0x000e220000001400 */
[----:B------:R-:W-:Y:S05]  /*0d80*/  BRA `(.L_x_15) ;  /* 0x0000000000047947 */ /* 0x000fea0003800000 */
.L_x_7:
[----:B------:R-:W-:-:S07]  /*0d90*/  FADD.FTZ R0, R0, R3 ;  /* 0x0000000300007221 */ /* 0x000fce0000010000 */
.L_x_15:
[----:B------:R-:W-:Y:S05]  /*0da0*/  BSYNC.RECONVERGENT B1 ;  /* 0x0000000000017941 */ /* 0x000fea0003800200 */
.L_x_5:
[----:B------:R-:W-:-:S04]  /*0db0*/  IMAD.MOV.U32 R5, RZ, RZ, 0x0 ;  /* 0x00000000ff057424 */ /* 0x000fc800078e00ff */
[----:B0-----:R-:W-:Y:S05]  /*0dc0*/  RET.REL.NODEC R4 `(_Z6reducePfS_ii) ;  /* 0xfffffff0048c7950 */ /* 0x001fea0003c3ffff */
.L_x_16:
[----:B------:R-:W-:-:S00]  /*0dd0*/  BRA `(.L_x_16) ;  /* 0xfffffffc00fc7947 */ /* 0x000fc0000383ffff */
[----:B------:R-:W-:-:S00]  /*0de0*/  NOP ;  /* 0x0000000000007918 */ /* 0x000fc00000000000 */
        /* <DEDUP_REMOVED lines=9> */
.L_x_17:


//--------------------- .nv.shared.reserved.0     --------------------------
	.section	.nv.shared.reserved.0,"aw",@nobits
	.weak		__nv_reservedSMEM_offset_0_alias
	.size		__nv_reservedSMEM_offset_0_alias, 0, 64
	.other		__nv_reservedSMEM_offset_0_alias,@"STO_CUDA_RESERVED_SHARED STV_DEFAULT"
__nv_reservedSMEM_offset_0_alias:
	.zero		0
	.zero		64


//--------------------- .nv.constant0._Z6reducePfS_ii --------------------------
	.section	.nv.constant0._Z6reducePfS_ii,"a",@progbits
	.sectionflags	@""
	.align	4
.nv.constant0._Z6reducePfS_ii:
	.zero		920


//--------------------- SYMBOLS --------------------------

	.type		.nv.reservedSmem.offset0,@object
	.size		.nv.reservedSmem.offset0,0x4
